//
// Generated by NVIDIA NVVM Compiler
//
// Compiler Build ID: CL-36424714
// Cuda compilation tools, release 13.0, V13.0.88
// Based on NVVM 20.0.0
//

.version 9.0
.target sm_100
.address_size 64

	// .globl	_Z9KernelGPUPKfPfiiffff
// _ZZ9KernelGPUPKfPfiiffffE7s_Array has been demoted

.visible .entry _Z9KernelGPUPKfPfiiffff(
	.param .u64 .ptr .align 1 _Z9KernelGPUPKfPfiiffff_param_0,
	.param .u64 .ptr .align 1 _Z9KernelGPUPKfPfiiffff_param_1,
	.param .u32 _Z9KernelGPUPKfPfiiffff_param_2,
	.param .u32 _Z9KernelGPUPKfPfiiffff_param_3,
	.param .f32 _Z9KernelGPUPKfPfiiffff_param_4,
	.param .f32 _Z9KernelGPUPKfPfiiffff_param_5,
	.param .f32 _Z9KernelGPUPKfPfiiffff_param_6,
	.param .f32 _Z9KernelGPUPKfPfiiffff_param_7
)
{
	.reg .pred 	%p<28>;
	.reg .b32 	%r<34>;
	.reg .b32 	%f<17>;
	.reg .b64 	%rd<20>;
	.reg .b64 	%fd<18>;
	// demoted variable
	.shared .align 4 .b8 _ZZ9KernelGPUPKfPfiiffffE7s_Array[1296];
	ld.param.u64 	%rd3, [_Z9KernelGPUPKfPfiiffff_param_0];
	ld.param.u64 	%rd2, [_Z9KernelGPUPKfPfiiffff_param_1];
	ld.param.u32 	%r18, [_Z9KernelGPUPKfPfiiffff_param_2];
	ld.param.u32 	%r19, [_Z9KernelGPUPKfPfiiffff_param_3];
	ld.param.f32 	%f1, [_Z9KernelGPUPKfPfiiffff_param_4];
	ld.param.f32 	%f2, [_Z9KernelGPUPKfPfiiffff_param_5];
	ld.param.f32 	%f3, [_Z9KernelGPUPKfPfiiffff_param_6];
	ld.param.f32 	%f4, [_Z9KernelGPUPKfPfiiffff_param_7];
	cvta.to.global.u64 	%rd1, %rd3;
	mov.u32 	%r1, %tid.x;
	mov.u32 	%r20, %ctaid.x;
	mov.u32 	%r2, %ntid.x;
	mul.lo.s32 	%r3, %r20, %r2;
	add.s32 	%r4, %r3, %r1;
	mov.u32 	%r5, %tid.y;
	mov.u32 	%r21, %ctaid.y;
	mov.u32 	%r6, %ntid.y;
	mul.lo.s32 	%r7, %r21, %r6;
	add.s32 	%r8, %r7, %r5;
	add.s32 	%r9, %r1, 1;
	add.s32 	%r10, %r5, 1;
	mul.lo.s32 	%r11, %r19, %r4;
	add.s32 	%r12, %r11, %r8;
	mul.wide.s32 	%rd4, %r12, 4;
	add.s64 	%rd5, %rd1, %rd4;
	ld.global.f32 	%f5, [%rd5];
	mad.lo.s32 	%r22, %r1, 18, %r5;
	shl.b32 	%r23, %r22, 2;
	mov.u32 	%r24, _ZZ9KernelGPUPKfPfiiffffE7s_Array;
	add.s32 	%r25, %r23, %r24;
	add.s32 	%r13, %r25, 72;
	st.shared.f32 	[%r25+76], %f5;
	setp.ne.s32 	%p1, %r1, 0;
	setp.eq.s32 	%p2, %r5, 0;
	setp.eq.s32 	%p3, %r4, 0;
	or.pred  	%p4, %p2, %p3;
	shl.b32 	%r26, %r5, 2;
	add.s32 	%r14, %r24, %r26;
	or.pred  	%p5, %p4, %p1;
	@%p5 bra 	$L__BB0_2;
	add.s32 	%r27, %r3, -1;
	mad.lo.s32 	%r28, %r19, %r27, %r8;
	mul.wide.s32 	%rd6, %r28, 4;
	add.s64 	%rd7, %rd1, %rd6;
	ld.global.f32 	%f6, [%rd7];
	st.shared.f32 	[%r14+4], %f6;
$L__BB0_2:
	setp.ne.s32 	%p6, %r9, 16;
	setp.eq.s32 	%p7, %r10, 17;
	add.s32 	%r15, %r18, -1;
	setp.eq.s32 	%p8, %r4, %r15;
	or.pred  	%p9, %p7, %p8;
	or.pred  	%p10, %p9, %p6;
	@%p10 bra 	$L__BB0_4;
	add.s32 	%r29, %r3, %r2;
	mad.lo.s32 	%r30, %r29, %r19, %r8;
	mul.wide.s32 	%rd8, %r30, 4;
	add.s64 	%rd9, %rd1, %rd8;
	ld.global.f32 	%f7, [%rd9];
	st.shared.f32 	[%r14+1228], %f7;
$L__BB0_4:
	setp.eq.s32 	%p11, %r1, 0;
	setp.ne.s32 	%p12, %r5, 0;
	setp.eq.s32 	%p13, %r8, 0;
	or.pred  	%p14, %p11, %p13;
	mad.lo.s32 	%r16, %r9, 72, %r24;
	or.pred  	%p15, %p14, %p12;
	@%p15 bra 	$L__BB0_6;
	cvt.s64.s32 	%rd10, %r11;
	cvt.u64.u32 	%rd11, %r7;
	add.s64 	%rd12, %rd11, %rd10;
	shl.b64 	%rd13, %rd12, 2;
	add.s64 	%rd14, %rd1, %rd13;
	ld.global.f32 	%f8, [%rd14+-4];
	st.shared.f32 	[%r16], %f8;
$L__BB0_6:
	setp.eq.s32 	%p16, %r9, 16;
	setp.ne.s32 	%p17, %r10, 16;
	add.s32 	%r17, %r19, -1;
	setp.eq.s32 	%p18, %r8, %r17;
	or.pred  	%p19, %p16, %p18;
	or.pred  	%p20, %p19, %p17;
	@%p20 bra 	$L__BB0_8;
	add.s32 	%r32, %r7, %r6;
	add.s32 	%r33, %r11, %r32;
	mul.wide.s32 	%rd15, %r33, 4;
	add.s64 	%rd16, %rd1, %rd15;
	ld.global.f32 	%f9, [%rd16];
	st.shared.f32 	[%r16+68], %f9;
$L__BB0_8:
	setp.eq.s32 	%p21, %r8, 0;
	bar.sync 	0;
	setp.lt.s32 	%p22, %r4, 1;
	setp.ge.s32 	%p23, %r4, %r15;
	or.pred  	%p24, %p22, %p23;
	setp.ge.s32 	%p25, %r8, %r17;
	or.pred  	%p26, %p21, %p24;
	or.pred  	%p27, %p26, %p25;
	@%p27 bra 	$L__BB0_10;
	ld.shared.f32 	%f10, [%r13+4];
	ld.shared.f32 	%f11, [%r13+-68];
	ld.shared.f32 	%f12, [%r13+76];
	ld.shared.f32 	%f13, [%r13];
	ld.shared.f32 	%f14, [%r13+8];
	cvt.f64.f32 	%fd1, %f10;
	mul.f32 	%f15, %f3, %f4;
	cvt.f64.f32 	%fd2, %f15;
	cvt.f64.f32 	%fd3, %f11;
	add.f64 	%fd4, %fd1, %fd1;
	sub.f64 	%fd5, %fd3, %fd4;
	cvt.f64.f32 	%fd6, %f12;
	add.f64 	%fd7, %fd5, %fd6;
	cvt.f64.f32 	%fd8, %f1;
	div.rn.f64 	%fd9, %fd7, %fd8;
	cvt.f64.f32 	%fd10, %f13;
	sub.f64 	%fd11, %fd10, %fd4;
	cvt.f64.f32 	%fd12, %f14;
	add.f64 	%fd13, %fd11, %fd12;
	cvt.f64.f32 	%fd14, %f2;
	div.rn.f64 	%fd15, %fd13, %fd14;
	add.f64 	%fd16, %fd9, %fd15;
	fma.rn.f64 	%fd17, %fd16, %fd2, %fd1;
	cvt.rn.f32.f64 	%f16, %fd17;
	cvta.to.global.u64 	%rd17, %rd2;
	add.s64 	%rd19, %rd17, %rd4;
	st.global.f32 	[%rd19], %f16;
$L__BB0_10:
	ret;

}


// ===== COMPILED SASS (sm_100) =====

	.target	sm_100

	.elftype	@"ET_EXEC"


//--------------------- .note.nv.tkinfo           --------------------------
	.section	.note.nv.tkinfo,"",@"SHT_NOTE"
	.sectionflags	@"SHF_NOTE_NV_TKINFO"
	.tkinfo
        /*0018*/ 	.word	0x00000002
        /*0030*/ 	.string	""
        /*0030*/ 	.string	"ptxas"
        /*0030*/ 	.string	"Cuda compilation tools, release 13.0, V13.0.88"
        /*0030*/ 	.string	"Build cuda_13.0.r13.0/compiler.36424714_0"
        /*0030*/ 	.string	"-arch sm_100 -m 64 "



//--------------------- .note.nv.cuinfo           --------------------------
	.section	.note.nv.cuinfo,"",@"SHT_NOTE"
	.sectionflags	@"SHF_NOTE_NV_CUINFO"
        /*0018*/ 	.short	0x0002
        /*001a*/ 	.short	0x0064
        /*001c*/ 	.short	0x0082
	.zero		2


//--------------------- .nv.info                  --------------------------
	.section	.nv.info,"",@"SHT_CUDA_INFO"
	.align	4


	//----- nvinfo : EIATTR_REGCOUNT
	.align		4
        /*0000*/ 	.byte	0x04, 0x2f
        /*0002*/ 	.short	(.L_1 - .L_0)
	.align		4
.L_0:
        /*0004*/ 	.word	index@(_Z9KernelGPUPKfPfiiffff)
        /*0008*/ 	.word	0x00000020


	//----- nvinfo : EIATTR_FRAME_SIZE
	.align		4
.L_1:
        /*000c*/ 	.byte	0x04, 0x11
        /*000e*/ 	.short	(.L_3 - .L_2)
	.align		4
.L_2:
        /*0010*/ 	.word	index@($__internal_0_$__cuda_sm20_div_rn_f64_full)
        /*0014*/ 	.word	0x00000000


	//----- nvinfo : EIATTR_FRAME_SIZE
	.align		4
.L_3:
        /*0018*/ 	.byte	0x04, 0x11
        /*001a*/ 	.short	(.L_5 - .L_4)
	.align		4
.L_4:
        /*001c*/ 	.word	index@(_Z9KernelGPUPKfPfiiffff)
        /*0020*/ 	.word	0x00000000


	//----- nvinfo : EIATTR_MIN_STACK_SIZE
	.align		4
.L_5:
        /*0024*/ 	.byte	0x04, 0x12
        /*0026*/ 	.short	(.L_7 - .L_6)
	.align		4
.L_6:
        /*0028*/ 	.word	index@(_Z9KernelGPUPKfPfiiffff)
        /*002c*/ 	.word	0x00000000
.L_7:


//--------------------- .nv.compat                --------------------------
	.section	.nv.compat,"",@"SHT_CUDA_COMPAT_INFO"
	.align	4
        /*0000*/ 	.byte	0x02, 0x09, 0x00, 0x00, 0x02, 0x02, 0x01, 0x00, 0x02, 0x05, 0x05, 0x00, 0x03, 0x07, 0x01, 0x01
        /*0010*/ 	.byte	0x02, 0x03, 0x00, 0x00, 0x02, 0x06, 0x01, 0x00, 0x04, 0x0b, 0x08, 0x00, 0x01, 0x00, 0x00, 0x00
        /*0020*/ 	.byte	0x00, 0x00, 0x00, 0x00


//--------------------- .nv.info._Z9KernelGPUPKfPfiiffff --------------------------
	.section	.nv.info._Z9KernelGPUPKfPfiiffff,"",@"SHT_CUDA_INFO"
	.sectionflags	@""
	.align	4


	//----- nvinfo : EIATTR_CUDA_API_VERSION
	.align		4
        /*0000*/ 	.byte	0x04, 0x37
        /*0002*/ 	.short	(.L_9 - .L_8)
.L_8:
        /*0004*/ 	.word	0x00000082


	//----- nvinfo : EIATTR_KPARAM_INFO
	.align		4
.L_9:
        /*0008*/ 	.byte	0x04, 0x17
        /*000a*/ 	.short	(.L_11 - .L_10)
.L_10:
        /*000c*/ 	.word	0x00000000
        /*0010*/ 	.short	0x0007
        /*0012*/ 	.short	0x0024
        /*0014*/ 	.byte	0x00, 0xf0, 0x11, 0x00


	//----- nvinfo : EIATTR_KPARAM_INFO
	.align		4
.L_11:
        /*0018*/ 	.byte	0x04, 0x17
        /*001a*/ 	.short	(.L_13 - .L_12)
.L_12:
        /*001c*/ 	.word	0x00000000
        /*0020*/ 	.short	0x0006
        /*0022*/ 	.short	0x0020
        /*0024*/ 	.byte	0x00, 0xf0, 0x11, 0x00


	//----- nvinfo : EIATTR_KPARAM_INFO
	.align		4
.L_13:
        /*0028*/ 	.byte	0x04, 0x17
        /*002a*/ 	.short	(.L_15 - .L_14)
.L_14:
        /*002c*/ 	.word	0x00000000
        /*0030*/ 	.short	0x0005
        /*0032*/ 	.short	0x001c
        /*0034*/ 	.byte	0x00, 0xf0, 0x11, 0x00


	//----- nvinfo : EIATTR_KPARAM_INFO
	.align		4
.L_15:
        /*0038*/ 	.byte	0x04, 0x17
        /*003a*/ 	.short	(.L_17 - .L_16)
.L_16:
        /*003c*/ 	.word	0x00000000
        /*0040*/ 	.short	0x0004
        /*0042*/ 	.short	0x0018
        /*0044*/ 	.byte	0x00, 0xf0, 0x11, 0x00


	//----- nvinfo : EIATTR_KPARAM_INFO
	.align		4
.L_17:
        /*0048*/ 	.byte	0x04, 0x17
        /*004a*/ 	.short	(.L_19 - .L_18)
.L_18:
        /*004c*/ 	.word	0x00000000
        /*0050*/ 	.short	0x0003
        /*0052*/ 	.short	0x0014
        /*0054*/ 	.byte	0x00, 0xf0, 0x11, 0x00


	//----- nvinfo : EIATTR_KPARAM_INFO
	.align		4
.L_19:
        /*0058*/ 	.byte	0x04, 0x17
        /*005a*/ 	.short	(.L_21 - .L_20)
.L_20:
        /*005c*/ 	.word	0x00000000
        /*0060*/ 	.short	0x0002
        /*0062*/ 	.short	0x0010
        /*0064*/ 	.byte	0x00, 0xf0, 0x11, 0x00


	//----- nvinfo : EIATTR_KPARAM_INFO
	.align		4
.L_21:
        /*0068*/ 	.byte	0x04, 0x17
        /*006a*/ 	.short	(.L_23 - .L_22)
.L_22:
        /*006c*/ 	.word	0x00000000
        /*0070*/ 	.short	0x0001
        /*0072*/ 	.short	0x0008
        /*0074*/ 	.byte	0x00, 0xf5, 0x21, 0x00


	//----- nvinfo : EIATTR_KPARAM_INFO
	.align		4
.L_23:
        /*0078*/ 	.byte	0x04, 0x17
        /*007a*/ 	.short	(.L_25 - .L_24)
.L_24:
        /*007c*/ 	.word	0x00000000
        /*0080*/ 	.short	0x0000
        /*0082*/ 	.short	0x0000
        /*0084*/ 	.byte	0x00, 0xf5, 0x21, 0x00


	//----- nvinfo : EIATTR_SPARSE_MMA_MASK
	.align		4
.L_25:
        /*0088*/ 	.byte	0x03, 0x50
        /*008a*/ 	.short	0x0000


	//----- nvinfo : EIATTR_MAXREG_COUNT
	.align		4
        /*008c*/ 	.byte	0x03, 0x1b
        /*008e*/ 	.short	0x00ff


	//----- nvinfo : EIATTR_NUM_BARRIERS
	.align		4
        /*0090*/ 	.byte	0x02, 0x4c
        /*0092*/ 	.byte	0x01
	.zero		1


	//----- nvinfo : EIATTR_MERCURY_ISA_VERSION
	.align		4
        /*0094*/ 	.byte	0x03, 0x5f
        /*0096*/ 	.short	0x0101


	//----- nvinfo : EIATTR_VRC_CTA_INIT_COUNT
	.align		4
        /*0098*/ 	.byte	0x02, 0x4a
	.zero		1
	.zero		1


	//----- nvinfo : EIATTR_EXIT_INSTR_OFFSETS
	.align		4
        /*009c*/ 	.byte	0x04, 0x1c
        /*009e*/ 	.short	(.L_27 - .L_26)


	//   ....[0]....
.L_26:
        /*00a0*/ 	.word	0x00000450


	//   ....[1]....
        /*00a4*/ 	.word	0x000008e0


	//----- nvinfo : EIATTR_CRS_STACK_SIZE
	.align		4
.L_27:
        /*00a8*/ 	.byte	0x04, 0x1e
        /*00aa*/ 	.short	(.L_29 - .L_28)
.L_28:
        /*00ac*/ 	.word	0x00000000


	//----- nvinfo : EIATTR_CBANK_PARAM_SIZE
	.align		4
.L_29:
        /*00b0*/ 	.byte	0x03, 0x19
        /*00b2*/ 	.short	0x0028


	//----- nvinfo : EIATTR_PARAM_CBANK
	.align		4
        /*00b4*/ 	.byte	0x04, 0x0a
        /*00b6*/ 	.short	(.L_31 - .L_30)
	.align		4
.L_30:
        /*00b8*/ 	.word	index@(.nv.constant0._Z9KernelGPUPKfPfiiffff)
        /*00bc*/ 	.short	0x0380
        /*00be*/ 	.short	0x0028


	//----- nvinfo : EIATTR_SW_WAR
	.align		4
.L_31:
        /*00c0*/ 	.byte	0x04, 0x36
        /*00c2*/ 	.short	(.L_33 - .L_32)
.L_32:
        /*00c4*/ 	.word	0x00000008
.L_33:


//--------------------- .nv.callgraph             --------------------------
	.section	.nv.callgraph,"",@"SHT_CUDA_CALLGRAPH"
	.align	4
	.sectionentsize	8
	.align		4
        /*0000*/ 	.word	0x00000000
	.align		4
        /*0004*/ 	.word	0xffffffff
	.align		4
        /*0008*/ 	.word	0x00000000
	.align		4
        /*000c*/ 	.word	0xfffffffe
	.align		4
        /*0010*/ 	.word	0x00000000
	.align		4
        /*0014*/ 	.word	0xfffffffd
	.align		4
        /*0018*/ 	.word	0x00000000
	.align		4
        /*001c*/ 	.word	0xfffffffc


//--------------------- .text._Z9KernelGPUPKfPfiiffff --------------------------
	.section	.text._Z9KernelGPUPKfPfiiffff,"ax",@progbits
	.align	128
        .global         _Z9KernelGPUPKfPfiiffff
        .type           _Z9KernelGPUPKfPfiiffff,@function
        .size           _Z9KernelGPUPKfPfiiffff,(.L_x_10 - _Z9KernelGPUPKfPfiiffff)
        .other          _Z9KernelGPUPKfPfiiffff,@"STO_CUDA_ENTRY STV_DEFAULT"
_Z9KernelGPUPKfPfiiffff:
.text._Z9KernelGPUPKfPfiiffff:
[----:B------:R-:W-:Y:S01]  /*0000*/  LDC R1, c[0x0][0x37c] ;  /* 0x0000df00ff017b82 */ /* 0x000fe20000000800 */
[----:B------:R-:W0:Y:S07]  /*0010*/  S2R R9, SR_TID.Y ;  /* 0x0000000000097919 */ /* 0x000e2e0000002200 */
[----:B------:R-:W1:Y:S01]  /*0020*/  LDC R14, c[0x0][0x360] ;  /* 0x0000d800ff0e7b82 */ /* 0x000e620000000800 */
[----:B------:R-:W2:Y:S01]  /*0030*/  LDCU UR4, c[0x0][0x390] ;  /* 0x00007200ff0477ac */ /* 0x000ea20008000800 */
[----:B------:R-:W3:Y:S01]  /*0040*/  S2R R6, SR_TID.X ;  /* 0x0000000000067919 */ /* 0x000ee20000002100 */
[----:B------:R-:W4:Y:S05]  /*0050*/  LDCU UR8, c[0x0][0x394] ;  /* 0x00007280ff0877ac */ /* 0x000f2a0008000800 */
[----:B------:R-:W5:Y:S08]  /*0060*/  S2UR UR6, SR_CTAID.Y ;  /* 0x00000000000679c3 */ /* 0x000f700000002600 */
[----:B------:R-:W5:Y:S01]  /*0070*/  LDC R21, c[0x0][0x364] ;  /* 0x0000d900ff157b82 */ /* 0x000f620000000800 */
[----:B--2---:R-:W-:-:S07]  /*0080*/  UIADD3 UR4, UPT, UPT, UR4, -0x1, URZ ;  /* 0xffffffff04047890 */ /* 0x004fce000fffe0ff */
[----:B------:R-:W1:Y:S01]  /*0090*/  S2UR UR5, SR_CTAID.X ;  /* 0x00000000000579c3 */ /* 0x000e620000002500 */
[----:B0-----:R-:W-:-:S07]  /*00a0*/  VIADD R0, R9, 0x1 ;  /* 0x0000000109007836 */ /* 0x001fce0000000000 */
[----:B------:R-:W0:Y:S01]  /*00b0*/  LDC.64 R4, c[0x0][0x380] ;  /* 0x0000e000ff047b82 */ /* 0x000e220000000a00 */
[----:B---3--:R-:W-:Y:S02]  /*00c0*/  VIADD R8, R6, 0x1 ;  /* 0x0000000106087836 */ /* 0x008fe40000000000 */
[----:B-----5:R-:W-:Y:S01]  /*00d0*/  IMAD R10, R21, UR6, RZ ;  /* 0x00000006150a7c24 */ /* 0x020fe2000f8e02ff */
[----:B------:R-:W2:Y:S03]  /*00e0*/  LDCU.64 UR6, c[0x0][0x358] ;  /* 0x00006b00ff0677ac */ /* 0x000ea60008000a00 */
[----:B------:R-:W-:Y:S02]  /*00f0*/  IMAD.IADD R7, R10, 0x1, R9 ;  /* 0x000000010a077824 */ /* 0x000fe400078e0209 */
[----:B-1----:R-:W-:-:S03]  /*0100*/  IMAD R11, R14, UR5, RZ ;  /* 0x000000050e0b7c24 */ /* 0x002fc6000f8e02ff */
[----:B------:R-:W-:Y:S01]  /*0110*/  ISETP.NE.AND P1, PT, R7, RZ, PT ;  /* 0x000000ff0700720c */ /* 0x000fe20003f25270 */
[----:B----4-:R-:W-:Y:S01]  /*0120*/  UIADD3 UR5, UPT, UPT, UR8, -0x1, URZ ;  /* 0xffffffff08057890 */ /* 0x010fe2000fffe0ff */
[----:B------:R-:W-:Y:S02]  /*0130*/  IMAD.IADD R17, R11, 0x1, R6 ;  /* 0x000000010b117824 */ /* 0x000fe400078e0206 */
[----:B------:R-:W-:-:S03]  /*0140*/  ISETP.EQ.OR P1, PT, R6, RZ, !P1 ;  /* 0x000000ff0600720c */ /* 0x000fc60004f22670 */
[----:B------:R-:W-:Y:S01]  /*0150*/  ISETP.NE.AND P3, PT, R7, UR5, PT ;  /* 0x0000000507007c0c */ /* 0x000fe2000bf65270 */
[----:B------:R-:W-:Y:S01]  /*0160*/  IMAD R13, R17, UR8, RZ ;  /* 0x00000008110d7c24 */ /* 0x000fe2000f8e02ff */
[----:B------:R-:W-:Y:S02]  /*0170*/  ISETP.NE.OR P1, PT, R9, RZ, P1 ;  /* 0x000000ff0900720c */ /* 0x000fe40000f25670 */
[C---:B------:R-:W-:Y:S02]  /*0180*/  ISETP.NE.AND P0, PT, R17.reuse, RZ, PT ;  /* 0x000000ff1100720c */ /* 0x040fe40003f05270 */
[----:B------:R-:W-:Y:S02]  /*0190*/  ISETP.NE.AND P2, PT, R17, UR4, PT ;  /* 0x0000000411007c0c */ /* 0x000fe4000bf45270 */
[----:B------:R-:W-:Y:S02]  /*01a0*/  ISETP.EQ.OR P0, PT, R9, RZ, !P0 ;  /* 0x000000ff0900720c */ /* 0x000fe40004702670 */
[----:B------:R-:W-:-:S02]  /*01b0*/  ISETP.EQ.OR P2, PT, R0, 0x11, !P2 ;  /* 0x000000110000780c */ /* 0x000fc40005742670 */
[----:B------:R-:W-:Y:S02]  /*01c0*/  ISETP.EQ.OR P3, PT, R8, 0x10, !P3 ;  /* 0x000000100800780c */ /* 0x000fe40005f62670 */
[----:B------:R-:W-:Y:S01]  /*01d0*/  ISETP.NE.OR P0, PT, R6, RZ, P0 ;  /* 0x000000ff0600720c */ /* 0x000fe20000705670 */
[----:B------:R-:W1:Y:S01]  /*01e0*/  @!P1 LDC.64 R2, c[0x0][0x380] ;  /* 0x0000e000ff029b82 */ /* 0x000e620000000a00 */
[----:B------:R-:W-:Y:S02]  /*01f0*/  ISETP.NE.OR P2, PT, R8, 0x10, P2 ;  /* 0x000000100800780c */ /* 0x000fe40001745670 */
[----:B------:R-:W-:Y:S01]  /*0200*/  ISETP.NE.OR P3, PT, R0, 0x10, P3 ;  /* 0x000000100000780c */ /* 0x000fe20001f65670 */
[----:B------:R-:W-:Y:S01]  /*0210*/  IMAD.IADD R0, R7, 0x1, R13 ;  /* 0x0000000107007824 */ /* 0x000fe200078e020d */
[----:B------:R-:W-:-:S04]  /*0220*/  @!P1 IADD3 R16, P4, PT, R10, R13, RZ ;  /* 0x0000000d0a109210 */ /* 0x000fc80007f9e0ff */
[----:B------:R-:W-:-:S03]  /*0230*/  @!P1 LEA.HI.X.SX32 R18, R13, RZ, 0x1, P4 ;  /* 0x000000ff0d129211 */ /* 0x000fc600020f0eff */
[C---:B------:R-:W-:Y:S02]  /*0240*/  @!P0 VIADD R12, R11.reuse, 0xffffffff ;  /* 0xffffffff0b0c8836 */ /* 0x040fe40000000000 */
[----:B------:R-:W-:Y:S02]  /*0250*/  @!P2 IMAD.IADD R14, R11, 0x1, R14 ;  /* 0x000000010b0ea824 */ /* 0x000fe400078e020e */
[----:B------:R-:W-:Y:S01]  /*0260*/  @!P3 IADD3 R21, PT, PT, R13, R10, R21 ;  /* 0x0000000a0d15b210 */ /* 0x000fe20007ffe015 */
[--C-:B------:R-:W-:Y:S02]  /*0270*/  @!P0 IMAD R15, R12, UR8, R7.reuse ;  /* 0x000000080c0f8c24 */ /* 0x100fe4000f8e0207 */
[----:B------:R-:W-:Y:S02]  /*0280*/  @!P2 IMAD R19, R14, UR8, R7 ;  /* 0x000000080e13ac24 */ /* 0x000fe4000f8e0207 */
[----:B0-----:R-:W-:Y:S01]  /*0290*/  IMAD.WIDE R10, R0, 0x4, R4 ;  /* 0x00000004000a7825 */ /* 0x001fe200078e0204 */
[----:B-1----:R-:W-:-:S03]  /*02a0*/  @!P1 LEA R2, P4, R16, R2, 0x2 ;  /* 0x0000000210029211 */ /* 0x002fc600078810ff */
[----:B------:R-:W-:Y:S02]  /*02b0*/  @!P0 IMAD.WIDE R14, R15, 0x4, R4 ;  /* 0x000000040f0e8825 */ /* 0x000fe400078e0204 */
[----:B--2---:R-:W2:Y:S01]  /*02c0*/  LDG.E R11, desc[UR6][R10.64] ;  /* 0x000000060a0b7981 */ /* 0x004ea2000c1e1900 */
[----:B------:R-:W-:Y:S01]  /*02d0*/  @!P1 LEA.HI.X R3, R16, R3, R18, 0x2, P4 ;  /* 0x0000000310039211 */ /* 0x000fe200020f1412 */
[--C-:B------:R-:W-:Y:S02]  /*02e0*/  @!P2 IMAD.WIDE R12, R19, 0x4, R4.reuse ;  /* 0x00000004130ca825 */ /* 0x100fe400078e0204 */
[----:B------:R-:W3:Y:S02]  /*02f0*/  @!P0 LDG.E R14, desc[UR6][R14.64] ;  /* 0x000000060e0e8981 */ /* 0x000ee4000c1e1900 */
[----:B------:R-:W-:Y:S02]  /*0300*/  @!P3 IMAD.WIDE R4, R21, 0x4, R4 ;  /* 0x000000041504b825 */ /* 0x000fe400078e0204 */
[----:B------:R-:W4:Y:S04]  /*0310*/  @!P2 LDG.E R12, desc[UR6][R12.64] ;  /* 0x000000060c0ca981 */ /* 0x000f28000c1e1900 */
[----:B------:R-:W5:Y:S04]  /*0320*/  @!P3 LDG.E R5, desc[UR6][R4.64] ;  /* 0x000000060405b981 */ /* 0x000f68000c1e1900 */
[----:B------:R-:W5:Y:S01]  /*0330*/  @!P1 LDG.E R3, desc[UR6][R2.64+-0x4] ;  /* 0xfffffc0602039981 */ /* 0x000f62000c1e1900 */
[----:B------:R-:W0:Y:S01]  /*0340*/  S2R R19, SR_CgaCtaId ;  /* 0x0000000000137919 */ /* 0x000e220000008800 */
[----:B------:R-:W-:-:S02]  /*0350*/  ISETP.GE.AND P4, PT, R17, UR4, PT ;  /* 0x0000000411007c0c */ /* 0x000fc4000bf86270 */
[----:B------:R-:W-:Y:S02]  /*0360*/  MOV R16, 0x400 ;  /* 0x0000040000107802 */ /* 0x000fe40000000f00 */
[----:B------:R-:W-:Y:S01]  /*0370*/  ISETP.LT.OR P4, PT, R17, 0x1, P4 ;  /* 0x000000011100780c */ /* 0x000fe20002781670 */
[----:B------:R-:W-:-:S03]  /*0380*/  IMAD R6, R6, 0x12, R9 ;  /* 0x0000001206067824 */ /* 0x000fc600078e0209 */
[----:B------:R-:W-:Y:S02]  /*0390*/  ISETP.EQ.OR P4, PT, R7, RZ, P4 ;  /* 0x000000ff0700720c */ /* 0x000fe40002782670 */
[----:B0-----:R-:W-:-:S05]  /*03a0*/  LEA R17, R19, R16, 0x18 ;  /* 0x0000001013117211 */ /* 0x001fca00078ec0ff */
[--C-:B------:R-:W-:Y:S02]  /*03b0*/  IMAD R6, R6, 0x4, R17.reuse ;  /* 0x0000000406067824 */ /* 0x100fe400078e0211 */
[--C-:B------:R-:W-:Y:S02]  /*03c0*/  IMAD R9, R9, 0x4, R17.reuse ;  /* 0x0000000409097824 */ /* 0x100fe400078e0211 */
[----:B------:R-:W-:Y:S01]  /*03d0*/  IMAD R8, R8, 0x48, R17 ;  /* 0x0000004808087824 */ /* 0x000fe200078e0211 */
[----:B------:R-:W-:Y:S01]  /*03e0*/  ISETP.GE.OR P4, PT, R7, UR5, P4 ;  /* 0x0000000507007c0c */ /* 0x000fe2000a786670 */
[----:B--2---:R0:W-:Y:S04]  /*03f0*/  STS [R6+0x4c], R11 ;  /* 0x00004c0b06007388 */ /* 0x0041e80000000800 */
[----:B---3--:R0:W-:Y:S04]  /*0400*/  @!P0 STS [R9+0x4], R14 ;  /* 0x0000040e09008388 */ /* 0x0081e80000000800 */
[----:B----4-:R0:W-:Y:S04]  /*0410*/  @!P2 STS [R9+0x4cc], R12 ;  /* 0x0004cc0c0900a388 */ /* 0x0101e80000000800 */
[----:B-----5:R0:W-:Y:S04]  /*0420*/  @!P3 STS [R8+0x44], R5 ;  /* 0x000044050800b388 */ /* 0x0201e80000000800 */
[----:B------:R0:W-:Y:S01]  /*0430*/  @!P1 STS [R8], R3 ;  /* 0x0000000308009388 */ /* 0x0001e20000000800 */
[----:B------:R-:W-:Y:S06]  /*0440*/  BAR.SYNC.DEFER_BLOCKING 0x0 ;  /* 0x0000000000007b1d */ /* 0x000fec0000010000 */
[----:B------:R-:W-:Y:S05]  /*0450*/  @P4 EXIT ;  /* 0x000000000000494d */ /* 0x000fea0003800000 */
[----:B------:R-:W1:Y:S01]  /*0460*/  LDCU UR4, c[0x0][0x398] ;  /* 0x00007300ff0477ac */ /* 0x000e620008000800 */
[----:B0-----:R-:W0:Y:S01]  /*0470*/  LDS R8, [R6+0x4c] ;  /* 0x00004c0006087984 */ /* 0x001e220000000800 */
[----:B------:R-:W-:Y:S01]  /*0480*/  IMAD.MOV.U32 R10, RZ, RZ, 0x1 ;  /* 0x00000001ff0a7424 */ /* 0x000fe200078e00ff */
[----:B------:R-:W-:Y:S02]  /*0490*/  BSSY.RECONVERGENT B0, `(.L_x_0) ;  /* 0x0000021000007945 */ /* 0x000fe40003800200 */
[----:B------:R-:W2:Y:S04]  /*04a0*/  LDS R7, [R6+0x4] ;  /* 0x0000040006077984 */ /* 0x000ea80000000800 */
[----:B------:R-:W3:Y:S04]  /*04b0*/  LDS R16, [R6+0x94] ;  /* 0x0000940006107984 */ /* 0x000ee80000000800 */
[----:B------:R4:W2:Y:S04]  /*04c0*/  LDS R28, [R6+0x48] ;  /* 0x00004800061c7984 */ /* 0x0008a80000000800 */
[----:B------:R4:W2:Y:S01]  /*04d0*/  LDS R29, [R6+0x50] ;  /* 0x00005000061d7984 */ /* 0x0008a20000000800 */
[----:B-1----:R-:W1:Y:S08]  /*04e0*/  F2F.F64.F32 R4, UR4 ;  /* 0x0000000400047d10 */ /* 0x002e700008201800 */
[----:B-1----:R-:W1:Y:S08]  /*04f0*/  MUFU.RCP64H R11, R5 ;  /* 0x00000005000b7308 */ /* 0x002e700000001800 */
[----:B0-----:R-:W0:Y:S01]  /*0500*/  F2F.F64.F32 R8, R8 ;  /* 0x0000000800087310 */ /* 0x001e220000201800 */
[----:B-1----:R-:W-:-:S02]  /*0510*/  DFMA R2, -R4, R10, 1 ;  /* 0x3ff000000402742b */ /* 0x002fc4000000010a */
[----:B0-----:R-:W-:-:S06]  /*0520*/  DADD R24, R8, R8 ;  /* 0x0000000008187229 */ /* 0x001fcc0000000008 */
[----:B------:R-:W-:Y:S02]  /*0530*/  DFMA R12, R2, R2, R2 ;  /* 0x00000002020c722b */ /* 0x000fe40000000002 */
[----:B--2---:R-:W0:Y:S06]  /*0540*/  F2F.F64.F32 R2, R7 ;  /* 0x0000000700027310 */ /* 0x004e2c0000201800 */
[----:B------:R-:W-:Y:S02]  /*0550*/  DFMA R12, R10, R12, R10 ;  /* 0x0000000c0a0c722b */ /* 0x000fe4000000000a */
[----:B---3--:R-:W1:Y:S06]  /*0560*/  F2F.F64.F32 R10, R16 ;  /* 0x00000010000a7310 */ /* 0x008e6c0000201800 */
[----:B------:R-:W-:-:S02]  /*0570*/  DFMA R14, -R4, R12, 1 ;  /* 0x3ff00000040e742b */ /* 0x000fc4000000010c */
[----:B0-----:R-:W-:-:S06]  /*0580*/  DADD R2, R2, -R24 ;  /* 0x0000000002027229 */ /* 0x001fcc0000000818 */
[----:B------:R-:W-:Y:S02]  /*0590*/  DFMA R14, R12, R14, R12 ;  /* 0x0000000e0c0e722b */ /* 0x000fe4000000000c */
[----:B-1----:R-:W-:-:S08]  /*05a0*/  DADD R10, R2, R10 ;  /* 0x00000000020a7229 */ /* 0x002fd0000000000a */
[----:B------:R-:W-:Y:S02]  /*05b0*/  DMUL R2, R10, R14 ;  /* 0x0000000e0a027228 */ /* 0x000fe40000000000 */
[----:B------:R-:W-:-:S06]  /*05c0*/  FSETP.GEU.AND P1, PT, |R11|, 6.5827683646048100446e-37, PT ;  /* 0x036000000b00780b */ /* 0x000fcc0003f2e200 */
[----:B------:R-:W-:-:S08]  /*05d0*/  DFMA R12, -R4, R2, R10 ;  /* 0x00000002040c722b */ /* 0x000fd0000000010a */
[----:B------:R-:W-:-:S10]  /*05e0*/  DFMA R2, R14, R12, R2 ;  /* 0x0000000c0e02722b */ /* 0x000fd40000000002 */
[----:B------:R-:W-:-:S05]  /*05f0*/  FFMA R7, RZ, R5, R3 ;  /* 0x00000005ff077223 */ /* 0x000fca0000000003 */
[----:B------:R-:W-:-:S13]  /*0600*/  FSETP.GT.AND P0, PT, |R7|, 1.469367938527859385e-39, PT ;  /* 0x001000000700780b */ /* 0x000fda0003f04200 */
[----:B----4-:R-:W-:Y:S05]  /*0610*/  @P0 BRA P1, `(.L_x_1) ;  /* 0x0000000000200947 */ /* 0x010fea0000800000 */
[----:B------:R-:W-:Y:S01]  /*0620*/  IMAD.MOV.U32 R6, RZ, RZ, R4 ;  /* 0x000000ffff067224 */ /* 0x000fe200078e0004 */
[----:B------:R-:W-:Y:S01]  /*0630*/  MOV R4, 0x680 ;  /* 0x0000068000047802 */ /* 0x000fe20000000f00 */
[----:B------:R-:W-:Y:S02]  /*0640*/  IMAD.MOV.U32 R14, RZ, RZ, R10 ;  /* 0x000000ffff0e7224 */ /* 0x000fe400078e000a */
[----:B------:R-:W-:Y:S02]  /*0650*/  IMAD.MOV.U32 R15, RZ, RZ, R11 ;  /* 0x000000ffff0f7224 */ /* 0x000fe400078e000b */
[----:B------:R-:W-:-:S07]  /*0660*/  IMAD.MOV.U32 R7, RZ, RZ, R5 ;  /* 0x000000ffff077224 */ /* 0x000fce00078e0005 */
[----:B------:R-:W-:Y:S05]  /*0670*/  CALL.REL.NOINC `($__internal_0_$__cuda_sm20_div_rn_f64_full) ;  /* 0x00000000009c7944 */ /* 0x000fea0003c00000 */
[----:B------:R-:W-:Y:S02]  /*0680*/  IMAD.MOV.U32 R2, RZ, RZ, R18 ;  /* 0x000000ffff027224 */ /* 0x000fe400078e0012 */
[----:B------:R-:W-:-:S07]  /*0690*/  IMAD.MOV.U32 R3, RZ, RZ, R19 ;  /* 0x000000ffff037224 */ /* 0x000fce00078e0013 */
.L_x_1:
[----:B------:R-:W-:Y:S05]  /*06a0*/  BSYNC.RECONVERGENT B0 ;  /* 0x0000000000007941 */ /* 0x000fea0003800200 */
.L_x_0:
[----:B------:R-:W0:Y:S01]  /*06b0*/  LDCU UR4, c[0x0][0x39c] ;  /* 0x00007380ff0477ac */ /* 0x000e220008000800 */
[----:B------:R-:W-:Y:S01]  /*06c0*/  IMAD.MOV.U32 R10, RZ, RZ, 0x1 ;  /* 0x00000001ff0a7424 */ /* 0x000fe200078e00ff */
[----:B------:R-:W1:Y:S01]  /*06d0*/  F2F.F64.F32 R4, R28 ;  /* 0x0000001c00047310 */ /* 0x000e620000201800 */
[----:B------:R-:W-:Y:S07]  /*06e0*/  BSSY.RECONVERGENT B0, `(.L_x_2) ;  /* 0x0000019000007945 */ /* 0x000fee0003800200 */
[----:B------:R-:W2:Y:S01]  /*06f0*/  F2F.F64.F32 R14, R29 ;  /* 0x0000001d000e7310 */ /* 0x000ea20000201800 */
[----:B-1----:R-:W-:-:S07]  /*0700*/  DADD R4, -R24, R4 ;  /* 0x0000000018047229 */ /* 0x002fce0000000104 */
[----:B0-----:R-:W0:Y:S01]  /*0710*/  F2F.F64.F32 R6, UR4 ;  /* 0x0000000400067d10 */ /* 0x001e220008201800 */
[----:B------:R-:W1:Y:S01]  /*0720*/  LDC.64 R24, c[0x0][0x3a0] ;  /* 0x0000e800ff187b82 */ /* 0x000e620000000a00 */
[----:B--2---:R-:W-:-:S06]  /*0730*/  DADD R14, R4, R14 ;  /* 0x00000000040e7229 */ /* 0x004fcc000000000e */
[----:B0-----:R-:W0:Y:S04]  /*0740*/  MUFU.RCP64H R11, R7 ;  /* 0x00000007000b7308 */ /* 0x001e280000001800 */
[----:B------:R-:W-:Y:S01]  /*0750*/  FSETP.GEU.AND P1, PT, |R15|, 6.5827683646048100446e-37, PT ;  /* 0x036000000f00780b */ /* 0x000fe20003f2e200 */
[----:B-1----:R-:W-:-:S06]  /*0760*/  FMUL R24, R24, R25 ;  /* 0x0000001918187220 */ /* 0x002fcc0000400000 */
[----:B------:R-:W1:Y:S01]  /*0770*/  F2F.F64.F32 R24, R24 ;  /* 0x0000001800187310 */ /* 0x000e620000201800 */
[----:B0-----:R-:W-:-:S08]  /*0780*/  DFMA R12, -R6, R10, 1 ;  /* 0x3ff00000060c742b */ /* 0x001fd0000000010a */
[----:B------:R-:W-:-:S08]  /*0790*/  DFMA R12, R12, R12, R12 ;  /* 0x0000000c0c0c722b */ /* 0x000fd0000000000c */
[----:B------:R-:W-:-:S08]  /*07a0*/  DFMA R12, R10, R12, R10 ;  /* 0x0000000c0a0c722b */ /* 0x000fd0000000000a */
[----:B------:R-:W-:-:S08]  /*07b0*/  DFMA R10, -R6, R12, 1 ;  /* 0x3ff00000060a742b */ /* 0x000fd0000000010c */
[----:B------:R-:W-:-:S08]  /*07c0*/  DFMA R10, R12, R10, R12 ;  /* 0x0000000a0c0a722b */ /* 0x000fd0000000000c */
[----:B------:R-:W-:-:S08]  /*07d0*/  DMUL R4, R14, R10 ;  /* 0x0000000a0e047228 */ /* 0x000fd00000000000 */
[----:B------:R-:W-:-:S08]  /*07e0*/  DFMA R12, -R6, R4, R14 ;  /* 0x00000004060c722b */ /* 0x000fd0000000010e */
[----:B------:R-:W-:-:S10]  /*07f0*/  DFMA R4, R10, R12, R4 ;  /* 0x0000000c0a04722b */ /* 0x000fd40000000004 */
[----:B------:R-:W-:-:S05]  /*0800*/  FFMA R10, RZ, R7, R5 ;  /* 0x00000007ff0a7223 */ /* 0x000fca0000000005 */
[----:B------:R-:W-:-:S13]  /*0810*/  FSETP.GT.AND P0, PT, |R10|, 1.469367938527859385e-39, PT ;  /* 0x001000000a00780b */ /* 0x000fda0003f04200 */
[----:B-1----:R-:W-:Y:S05]  /*0820*/  @P0 BRA P1, `(.L_x_3) ;  /* 0x0000000000100947 */ /* 0x002fea0000800000 */
[----:B------:R-:W-:-:S07]  /*0830*/  MOV R4, 0x850 ;  /* 0x0000085000047802 */ /* 0x000fce0000000f00 */
[----:B------:R-:W-:Y:S05]  /*0840*/  CALL.REL.NOINC `($__internal_0_$__cuda_sm20_div_rn_f64_full) ;  /* 0x0000000000287944 */ /* 0x000fea0003c00000 */
[----:B------:R-:W-:Y:S02]  /*0850*/  IMAD.MOV.U32 R4, RZ, RZ, R18 ;  /* 0x000000ffff047224 */ /* 0x000fe400078e0012 */
[----:B------:R-:W-:-:S07]  /*0860*/  IMAD.MOV.U32 R5, RZ, RZ, R19 ;  /* 0x000000ffff057224 */ /* 0x000fce00078e0013 */
.L_x_3:
[----:B------:R-:W-:Y:S05]  /*0870*/  BSYNC.RECONVERGENT B0 ;  /* 0x0000000000007941 */ /* 0x000fea0003800200 */
.L_x_2:
[----:B------:R-:W-:Y:S01]  /*0880*/  DADD R2, R4, R2 ;  /* 0x0000000004027229 */ /* 0x000fe20000000002 */
[----:B------:R-:W0:Y:S07]  /*0890*/  LDC.64 R4, c[0x0][0x388] ;  /* 0x0000e200ff047b82 */ /* 0x000e2e0000000a00 */
[----:B------:R-:W-:-:S10]  /*08a0*/  DFMA R2, R2, R24, R8 ;  /* 0x000000180202722b */ /* 0x000fd40000000008 */
[----:B------:R-:W1:Y:S01]  /*08b0*/  F2F.F32.F64 R3, R2 ;  /* 0x0000000200037310 */ /* 0x000e620000301000 */
[----:B0-----:R-:W-:-:S05]  /*08c0*/  IMAD.WIDE R4, R0, 0x4, R4 ;  /* 0x0000000400047825 */ /* 0x001fca00078e0204 */
[----:B-1----:R-:W-:Y:S01]  /*08d0*/  STG.E desc[UR6][R4.64], R3 ;  /* 0x0000000304007986 */ /* 0x002fe2000c101906 */
[----:B------:R-:W-:Y:S05]  /*08e0*/  EXIT ;  /* 0x000000000000794d */ /* 0x000fea0003800000 */
        .weak           $__internal_0_$__cuda_sm20_div_rn_f64_full
        .type           $__internal_0_$__cuda_sm20_div_rn_f64_full,@function
        .size           $__internal_0_$__cuda_sm20_div_rn_f64_full,(.L_x_10 - $__internal_0_$__cuda_sm20_div_rn_f64_full)
$__internal_0_$__cuda_sm20_div_rn_f64_full:
[C---:B------:R-:W-:Y:S01]  /*08f0*/  FSETP.GEU.AND P0, PT, |R7|.reuse, 1.469367938527859385e-39, PT ;  /* 0x001000000700780b */ /* 0x040fe20003f0e200 */
[--C-:B------:R-:W-:Y:S01]  /*0900*/  IMAD.MOV.U32 R12, RZ, RZ, R6.reuse ;  /* 0x000000ffff0c7224 */ /* 0x100fe200078e0006 */
[----:B------:R-:W-:Y:S01]  /*0910*/  LOP3.LUT R10, R7, 0x800fffff, RZ, 0xc0, !PT ;  /* 0x800fffff070a7812 */ /* 0x000fe200078ec0ff */
[----:B------:R-:W-:Y:S01]  /*0920*/  IMAD.MOV.U32 R13, RZ, RZ, R7 ;  /* 0x000000ffff0d7224 */ /* 0x000fe200078e0007 */
[C---:B------:R-:W-:Y:S01]  /*0930*/  FSETP.GEU.AND P2, PT, |R15|.reuse, 1.469367938527859385e-39, PT ;  /* 0x001000000f00780b */ /* 0x040fe20003f4e200 */
[----:B------:R-:W-:Y:S01]  /*0940*/  IMAD.MOV.U32 R16, RZ, RZ, 0x1 ;  /* 0x00000001ff107424 */ /* 0x000fe200078e00ff */
[----:B------:R-:W-:Y:S01]  /*0950*/  LOP3.LUT R11, R10, 0x3ff00000, RZ, 0xfc, !PT ;  /* 0x3ff000000a0b7812 */ /* 0x000fe200078efcff */
[----:B------:R-:W-:Y:S01]  /*0960*/  IMAD.MOV.U32 R10, RZ, RZ, R6 ;  /* 0x000000ffff0a7224 */ /* 0x000fe200078e0006 */
[----:B------:R-:W-:Y:S01]  /*0970*/  LOP3.LUT R5, R15, 0x7ff00000, RZ, 0xc0, !PT ;  /* 0x7ff000000f057812 */ /* 0x000fe200078ec0ff */
[----:B------:R-:W-:Y:S01]  /*0980*/  BSSY.RECONVERGENT B1, `(.L_x_4) ;  /* 0x0000050000017945 */ /* 0x000fe20003800200 */
[----:B------:R-:W-:-:S03]  /*0990*/  LOP3.LUT R26, R7, 0x7ff00000, RZ, 0xc0, !PT ;  /* 0x7ff00000071a7812 */ /* 0x000fc600078ec0ff */
[----:B------:R-:W-:Y:S01]  /*09a0*/  @!P0 DMUL R10, R12, 8.98846567431157953865e+307 ;  /* 0x7fe000000c0a8828 */ /* 0x000fe20000000000 */
[----:B------:R-:W-:-:S03]  /*09b0*/  ISETP.GE.U32.AND P1, PT, R5, R26, PT ;  /* 0x0000001a0500720c */ /* 0x000fc60003f26070 */
[----:B------:R-:W-:Y:S01]  /*09c0*/  @!P2 LOP3.LUT R6, R13, 0x7ff00000, RZ, 0xc0, !PT ;  /* 0x7ff000000d06a812 */ /* 0x000fe200078ec0ff */
[----:B------:R-:W-:Y:S01]  /*09d0*/  @!P2 IMAD.MOV.U32 R22, RZ, RZ, RZ ;  /* 0x000000ffff16a224 */ /* 0x000fe200078e00ff */
[----:B------:R-:W0:Y:S02]  /*09e0*/  MUFU.RCP64H R17, R11 ;  /* 0x0000000b00117308 */ /* 0x000e240000001800 */
[----:B------:R-:W-:Y:S01]  /*09f0*/  @!P2 ISETP.GE.U32.AND P3, PT, R5, R6, PT ;  /* 0x000000060500a20c */ /* 0x000fe20003f66070 */
[----:B------:R-:W-:Y:S01]  /*0a00*/  IMAD.MOV.U32 R6, RZ, RZ, 0x1ca00000 ;  /* 0x1ca00000ff067424 */ /* 0x000fe200078e00ff */
[----:B------:R-:W-:-:S04]  /*0a10*/  @!P0 LOP3.LUT R26, R11, 0x7ff00000, RZ, 0xc0, !PT ;  /* 0x7ff000000b1a8812 */ /* 0x000fc800078ec0ff */
[----:B------:R-:W-:Y:S01]  /*0a20*/  @!P2 SEL R7, R6, 0x63400000, !P3 ;  /* 0x634000000607a807 */ /* 0x000fe20005800000 */
[----:B------:R-:W-:-:S03]  /*0a30*/  VIADD R27, R26, 0xffffffff ;  /* 0xffffffff1a1b7836 */ /* 0x000fc60000000000 */
[----:B------:R-:W-:-:S04]  /*0a40*/  @!P2 LOP3.LUT R7, R7, 0x80000000, R15, 0xf8, !PT ;  /* 0x800000000707a812 */ /* 0x000fc800078ef80f */
[----:B------:R-:W-:Y:S01]  /*0a50*/  @!P2 LOP3.LUT R23, R7, 0x100000, RZ, 0xfc, !PT ;  /* 0x001000000717a812 */ /* 0x000fe200078efcff */
[----:B0-----:R-:W-:Y:S01]  /*0a60*/  DFMA R20, R16, -R10, 1 ;  /* 0x3ff000001014742b */ /* 0x001fe2000000080a */
[----:B------:R-:W-:-:S07]  /*0a70*/  IMAD.MOV.U32 R7, RZ, RZ, R5 ;  /* 0x000000ffff077224 */ /* 0x000fce00078e0005 */
[----:B------:R-:W-:-:S08]  /*0a80*/  DFMA R20, R20, R20, R20 ;  /* 0x000000141414722b */ /* 0x000fd00000000014 */
[----:B------:R-:W-:Y:S01]  /*0a90*/  DFMA R20, R16, R20, R16 ;  /* 0x000000141014722b */ /* 0x000fe20000000010 */
[----:B------:R-:W-:Y:S01]  /*0aa0*/  SEL R17, R6, 0x63400000, !P1 ;  /* 0x6340000006117807 */ /* 0x000fe20004800000 */
[----:B------:R-:W-:-:S03]  /*0ab0*/  IMAD.MOV.U32 R16, RZ, RZ, R14 ;  /* 0x000000ffff107224 */ /* 0x000fc600078e000e */
[----:B------:R-:W-:-:S03]  /*0ac0*/  LOP3.LUT R17, R17, 0x800fffff, R15, 0xf8, !PT ;  /* 0x800fffff11117812 */ /* 0x000fc600078ef80f */
[----:B------:R-:W-:-:S03]  /*0ad0*/  DFMA R18, R20, -R10, 1 ;  /* 0x3ff000001412742b */ /* 0x000fc6000000080a */
[----:B------:R-:W-:-:S05]  /*0ae0*/  @!P2 DFMA R16, R16, 2, -R22 ;  /* 0x400000001010a82b */ /* 0x000fca0000000816 */
[----:B------:R-:W-:-:S05]  /*0af0*/  DFMA R18, R20, R18, R20 ;  /* 0x000000121412722b */ /* 0x000fca0000000014 */
[----:B------:R-:W-:-:S03]  /*0b00*/  @!P2 LOP3.LUT R7, R17, 0x7ff00000, RZ, 0xc0, !PT ;  /* 0x7ff000001107a812 */ /* 0x000fc600078ec0ff */
[----:B------:R-:W-:Y:S02]  /*0b10*/  DMUL R20, R18, R16 ;  /* 0x0000001012147228 */ /* 0x000fe40000000000 */
[----:B------:R-:W-:-:S05]  /*0b20*/  VIADD R22, R7, 0xffffffff ;  /* 0xffffffff07167836 */ /* 0x000fca0000000000 */
[----:B------:R-:W-:Y:S01]  /*0b30*/  ISETP.GT.U32.AND P0, PT, R22, 0x7feffffe, PT ;  /* 0x7feffffe1600780c */ /* 0x000fe20003f04070 */
[----:B------:R-:W-:-:S03]  /*0b40*/  DFMA R22, R20, -R10, R16 ;  /* 0x8000000a1416722b */ /* 0x000fc60000000010 */
[----:B------:R-:W-:-:S05]  /*0b50*/  ISETP.GT.U32.OR P0, PT, R27, 0x7feffffe, P0 ;  /* 0x7feffffe1b00780c */ /* 0x000fca0000704470 */
[----:B------:R-:W-:-:S08]  /*0b60*/  DFMA R22, R18, R22, R20 ;  /* 0x000000161216722b */ /* 0x000fd00000000014 */
[----:B------:R-:W-:Y:S05]  /*0b70*/  @P0 BRA `(.L_x_5) ;  /* 0x00000000006c0947 */ /* 0x000fea0003800000 */
[----:B------:R-:W-:-:S04]  /*0b80*/  LOP3.LUT R14, R13, 0x7ff00000, RZ, 0xc0, !PT ;  /* 0x7ff000000d0e7812 */ /* 0x000fc800078ec0ff */
[CC--:B------:R-:W-:Y:S02]  /*0b90*/  VIADDMNMX R7, R5.reuse, -R14.reuse, 0xb9600000, !PT ;  /* 0xb960000005077446 */ /* 0x0c0fe4000780090e */
[----:B------:R-:W-:Y:S02]  /*0ba0*/  ISETP.GE.U32.AND P0, PT, R5, R14, PT ;  /* 0x0000000e0500720c */ /* 0x000fe40003f06070 */
[----:B------:R-:W-:Y:S02]  /*0bb0*/  VIMNMX R5, PT, PT, R7, 0x46a00000, PT ;  /* 0x46a0000007057848 */ /* 0x000fe40003fe0100 */
[----:B------:R-:W-:-:S05]  /*0bc0*/  SEL R6, R6, 0x63400000, !P0 ;  /* 0x6340000006067807 */ /* 0x000fca0004000000 */
[----:B------:R-:W-:Y:S02]  /*0bd0*/  IMAD.IADD R5, R5, 0x1, -R6 ;  /* 0x0000000105057824 */ /* 0x000fe400078e0a06 */
[----:B------:R-:W-:Y:S02]  /*0be0*/  IMAD.MOV.U32 R6, RZ, RZ, RZ ;  /* 0x000000ffff067224 */ /* 0x000fe400078e00ff */
[----:B------:R-:W-:-:S06]  /*0bf0*/  VIADD R7, R5, 0x7fe00000 ;  /* 0x7fe0000005077836 */ /* 0x000fcc0000000000 */
[----:B------:R-:W-:-:S10]  /*0c00*/  DMUL R18, R22, R6 ;  /* 0x0000000616127228 */ /* 0x000fd40000000000 */
[----:B------:R-:W-:-:S13]  /*0c10*/  FSETP.GTU.AND P0, PT, |R19|, 1.469367938527859385e-39, PT ;  /* 0x001000001300780b */ /* 0x000fda0003f0c200 */
[----:B------:R-:W-:Y:S05]  /*0c20*/  @P0 BRA `(.L_x_6) ;  /* 0x0000000000940947 */ /* 0x000fea0003800000 */
[----:B------:R-:W-:-:S06]  /*0c30*/  DFMA R10, R22, -R10, R16 ;  /* 0x8000000a160a722b */ /* 0x000fcc0000000010 */
[----:B------:R-:W-:-:S04]  /*0c40*/  IMAD.MOV.U32 R10, RZ, RZ, RZ ;  /* 0x000000ffff0a7224 */ /* 0x000fc800078e00ff */
[C---:B------:R-:W-:Y:S02]  /*0c50*/  FSETP.NEU.AND P0, PT, R11.reuse, RZ, PT ;  /* 0x000000ff0b00720b */ /* 0x040fe40003f0d000 */
[----:B------:R-:W-:-:S04]  /*0c60*/  LOP3.LUT R13, R11, 0x80000000, R13, 0x48, !PT ;  /* 0x800000000b0d7812 */ /* 0x000fc800078e480d */
[----:B------:R-:W-:-:S07]  /*0c70*/  LOP3.LUT R11, R13, R7, RZ, 0xfc, !PT ;  /* 0x000000070d0b7212 */ /* 0x000fce00078efcff */
[----:B------:R-:W-:Y:S05]  /*0c80*/  @!P0 BRA `(.L_x_6) ;  /* 0x00000000007c8947 */ /* 0x000fea0003800000 */
[----:B------:R-:W-:Y:S01]  /*0c90*/  IMAD.MOV R7, RZ, RZ, -R5 ;  /* 0x000000ffff077224 */ /* 0x000fe200078e0a05 */
[----:B------:R-:W-:Y:S01]  /*0ca0*/  DMUL.RP R10, R22, R10 ;  /* 0x0000000a160a7228 */ /* 0x000fe20000008000 */
[----:B------:R-:W-:Y:S01]  /*0cb0*/  IMAD.MOV.U32 R6, RZ, RZ, RZ ;  /* 0x000000ffff067224 */ /* 0x000fe200078e00ff */
[----:B------:R-:W-:-:S05]  /*0cc0*/  IADD3 R5, PT, PT, -R5, -0x43300000, RZ ;  /* 0xbcd0000005057810 */ /* 0x000fca0007ffe1ff */
[----:B------:R-:W-:-:S03]  /*0cd0*/  DFMA R6, R18, -R6, R22 ;  /* 0x800000061206722b */ /* 0x000fc60000000016 */
[----:B------:R-:W-:-:S07]  /*0ce0*/  LOP3.LUT R13, R11, R13, RZ, 0x3c, !PT ;  /* 0x0000000d0b0d7212 */ /* 0x000fce00078e3cff */
[----:B------:R-:W-:-:S04]  /*0cf0*/  FSETP.NEU.AND P0, PT, |R7|, R5, PT ;  /* 0x000000050700720b */ /* 0x000fc80003f0d200 */
[----:B------:R-:W-:Y:S02]  /*0d00*/  FSEL R18, R10, R18, !P0 ;  /* 0x000000120a127208 */ /* 0x000fe40004000000 */
[----:B------:R-:W-:Y:S01]  /*0d10*/  FSEL R19, R13, R19, !P0 ;  /* 0x000000130d137208 */ /* 0x000fe20004000000 */
[----:B------:R-:W-:Y:S06]  /*0d20*/  BRA `(.L_x_6) ;  /* 0x0000000000547947 */ /* 0x000fec0003800000 */
.L_x_5:
[----:B------:R-:W-:-:S14]  /*0d30*/  DSETP.NAN.AND P0, PT, R14, R14, PT ;  /* 0x0000000e0e00722a */ /* 0x000fdc0003f08000 */
[----:B------:R-:W-:Y:S05]  /*0d40*/  @P0 BRA `(.L_x_7) ;  /* 0x0000000000440947 */ /* 0x000fea0003800000 */
[----:B------:R-:W-:-:S14]  /*0d50*/  DSETP.NAN.AND P0, PT, R12, R12, PT ;  /* 0x0000000c0c00722a */ /* 0x000fdc0003f08000 */
[----:B------:R-:W-:Y:S05]  /*0d60*/  @P0 BRA `(.L_x_8) ;  /* 0x0000000000300947 */ /* 0x000fea0003800000 */
[----:B------:R-:W-:Y:S01]  /*0d70*/  ISETP.NE.AND P0, PT, R7, R26, PT ;  /* 0x0000001a0700720c */ /* 0x000fe20003f05270 */
[----:B------:R-:W-:Y:S02]  /*0d80*/  IMAD.MOV.U32 R18, RZ, RZ, 0x0 ;  /* 0x00000000ff127424 */ /* 0x000fe400078e00ff */
[----:B------:R-:W-:-:S10]  /*0d90*/  IMAD.MOV.U32 R19, RZ, RZ, -0x80000 ;  /* 0xfff80000ff137424 */ /* 0x000fd400078e00ff */
[----:B------:R-:W-:Y:S05]  /*0da0*/  @!P0 BRA `(.L_x_6) ;  /* 0x0000000000348947 */ /* 0x000fea0003800000 */
[----:B------:R-:W-:Y:S02]  /*0db0*/  ISETP.NE.AND P0, PT, R7, 0x7ff00000, PT ;  /* 0x7ff000000700780c */ /* 0x000fe40003f05270 */
[----:B------:R-:W-:Y:S02]  /*0dc0*/  LOP3.LUT R19, R15, 0x80000000, R13, 0x48, !PT ;  /* 0x800000000f137812 */ /* 0x000fe400078e480d */
[----:B------:R-:W-:-:S13]  /*0dd0*/  ISETP.EQ.OR P0, PT, R26, RZ, !P0 ;  /* 0x000000ff1a00720c */ /* 0x000fda0004702670 */
[----:B------:R-:W-:Y:S01]  /*0de0*/  @P0 LOP3.LUT R5, R19, 0x7ff00000, RZ, 0xfc, !PT ;  /* 0x7ff0000013050812 */ /* 0x000fe200078efcff */
[----:B------:R-:W-:Y:S02]  /*0df0*/  @!P0 IMAD.MOV.U32 R18, RZ, RZ, RZ ;  /* 0x000000ffff128224 */ /* 0x000fe400078e00ff */
[----:B------:R-:W-:Y:S02]  /*0e00*/  @P0 IMAD.MOV.U32 R18, RZ, RZ, RZ ;  /* 0x000000ffff120224 */ /* 0x000fe400078e00ff */
[----:B------:R-:W-:Y:S01]  /*0e10*/  @P0 IMAD.MOV.U32 R19, RZ, RZ, R5 ;  /* 0x000000ffff130224 */ /* 0x000fe200078e0005 */
[----:B------:R-:W-:Y:S06]  /*0e20*/  BRA `(.L_x_6) ;  /* 0x0000000000147947 */ /* 0x000fec0003800000 */
.L_x_8:
[----:B------:R-:W-:Y:S01]  /*0e30*/  LOP3.LUT R19, R13, 0x80000, RZ, 0xfc, !PT ;  /* 0x000800000d137812 */ /* 0x000fe200078efcff */
[----:B------:R-:W-:Y:S01]  /*0e40*/  IMAD.MOV.U32 R18, RZ, RZ, R12 ;  /* 0x000000ffff127224 */ /* 0x000fe200078e000c */
[----:B------:R-:W-:Y:S06]  /*0e50*/  BRA `(.L_x_6) ;  /* 0x0000000000087947 */ /* 0x000fec0003800000 */
.L_x_7:
[----:B------:R-:W-:Y:S01]  /*0e60*/  LOP3.LUT R19, R15, 0x80000, RZ, 0xfc, !PT ;  /* 0x000800000f137812 */ /* 0x000fe200078efcff */
[----:B------:R-:W-:-:S07]  /*0e70*/  IMAD.MOV.U32 R18, RZ, RZ, R14 ;  /* 0x000000ffff127224 */ /* 0x000fce00078e000e */
.L_x_6:
[----:B------:R-:W-:Y:S05]  /*0e80*/  BSYNC.RECONVERGENT B1 ;  /* 0x0000000000017941 */ /* 0x000fea0003800200 */
.L_x_4:
[----:B------:R-:W-:-:S04]  /*0e90*/  IMAD.MOV.U32 R5, RZ, RZ, 0x0 ;  /* 0x00000000ff057424 */ /* 0x000fc800078e00ff */
[----:B------:R-:W-:Y:S05]  /*0ea0*/  RET.REL.NODEC R4 `(_Z9KernelGPUPKfPfiiffff) ;  /* 0xfffffff004547950 */ /* 0x000fea0003c3ffff */
.L_x_9:
[----:B------:R-:W-:-:S00]  /*0eb0*/  BRA `(.L_x_9) ;  /* 0xfffffffc00fc7947 */ /* 0x000fc0000383ffff */
[----:B------:R-:W-:-:S00]  /*0ec0*/  NOP ;  /* 0x0000000000007918 */ /* 0x000fc00000000000 */
        /* <DEDUP_REMOVED lines=11> */
.L_x_10:


//--------------------- .nv.shared._Z9KernelGPUPKfPfiiffff --------------------------
	.section	.nv.shared._Z9KernelGPUPKfPfiiffff,"aw",@nobits
	.sectionflags	@""
	.align	4
.nv.shared._Z9KernelGPUPKfPfiiffff:
	.zero		2320


//--------------------- .nv.shared.reserved.0     --------------------------
	.section	.nv.shared.reserved.0,"aw",@nobits
	.weak		__nv_reservedSMEM_offset_0_alias
	.size		__nv_reservedSMEM_offset_0_alias, 0, 64
	.other		__nv_reservedSMEM_offset_0_alias,@"STO_CUDA_RESERVED_SHARED STV_DEFAULT"
__nv_reservedSMEM_offset_0_alias:
	.zero		0
	.zero		64


//--------------------- .nv.constant0._Z9KernelGPUPKfPfiiffff --------------------------
	.section	.nv.constant0._Z9KernelGPUPKfPfiiffff,"a",@progbits
	.sectionflags	@""
	.align	4
.nv.constant0._Z9KernelGPUPKfPfiiffff:
	.zero		936


//--------------------- SYMBOLS --------------------------

	.type		.nv.reservedSmem.offset0,@object
	.size		.nv.reservedSmem.offset0,0x4
	.type		.nv.reservedSmem.cap,@object
	.size		.nv.reservedSmem.cap,0x4
